//
// Generated by NVIDIA NVVM Compiler
//
// Compiler Build ID: CL-36424714
// Cuda compilation tools, release 13.0, V13.0.88
// Based on NVVM 20.0.0
//

.version 9.0
.target sm_100
.address_size 64

	// .globl	_Z12updateKernelPdS_i

.visible .entry _Z12updateKernelPdS_i(
	.param .u64 .ptr .align 1 _Z12updateKernelPdS_i_param_0,
	.param .u64 .ptr .align 1 _Z12updateKernelPdS_i_param_1,
	.param .u32 _Z12updateKernelPdS_i_param_2
)
{
	.reg .pred 	%p<8>;
	.reg .b32 	%r<19>;
	.reg .b64 	%rd<13>;
	.reg .b64 	%fd<9>;

	ld.param.u64 	%rd1, [_Z12updateKernelPdS_i_param_0];
	ld.param.u64 	%rd2, [_Z12updateKernelPdS_i_param_1];
	ld.param.u32 	%r4, [_Z12updateKernelPdS_i_param_2];
	mov.u32 	%r5, %ctaid.y;
	mov.u32 	%r6, %ntid.y;
	mov.u32 	%r7, %tid.y;
	mad.lo.s32 	%r8, %r5, %r6, %r7;
	mov.u32 	%r9, %ctaid.x;
	mov.u32 	%r10, %ntid.x;
	mov.u32 	%r11, %tid.x;
	mad.lo.s32 	%r12, %r9, %r10, %r11;
	setp.eq.s32 	%p1, %r8, 0;
	add.s32 	%r13, %r4, -1;
	setp.ge.s32 	%p2, %r8, %r13;
	or.pred  	%p3, %p1, %p2;
	setp.lt.s32 	%p4, %r12, 1;
	or.pred  	%p5, %p4, %p3;
	setp.ge.s32 	%p6, %r12, %r13;
	or.pred  	%p7, %p5, %p6;
	@%p7 bra 	$L__BB0_2;
	cvta.to.global.u64 	%rd3, %rd1;
	cvta.to.global.u64 	%rd4, %rd2;
	mul.lo.s32 	%r14, %r4, %r8;
	add.s32 	%r15, %r14, %r12;
	sub.s32 	%r16, %r14, %r4;
	add.s32 	%r17, %r16, %r12;
	mul.wide.s32 	%rd5, %r17, 8;
	add.s64 	%rd6, %rd3, %rd5;
	ld.global.f64 	%fd1, [%rd6];
	add.s32 	%r18, %r15, %r4;
	mul.wide.s32 	%rd7, %r18, 8;
	add.s64 	%rd8, %rd3, %rd7;
	ld.global.f64 	%fd2, [%rd8];
	add.f64 	%fd3, %fd1, %fd2;
	mul.wide.s32 	%rd9, %r4, 8;
	add.s64 	%rd10, %rd6, %rd9;
	ld.global.f64 	%fd4, [%rd10+-8];
	add.f64 	%fd5, %fd3, %fd4;
	ld.global.f64 	%fd6, [%rd10+8];
	add.f64 	%fd7, %fd5, %fd6;
	mul.f64 	%fd8, %fd7, 0d3FD0000000000000;
	mul.wide.s32 	%rd11, %r15, 8;
	add.s64 	%rd12, %rd4, %rd11;
	st.global.f64 	[%rd12], %fd8;
$L__BB0_2:
	ret;

}


// ===== COMPILED SASS (sm_100) =====

	.target	sm_100

	.elftype	@"ET_EXEC"


//--------------------- .note.nv.tkinfo           --------------------------
	.section	.note.nv.tkinfo,"",@"SHT_NOTE"
	.sectionflags	@"SHF_NOTE_NV_TKINFO"
	.tkinfo
        /*0018*/ 	.word	0x00000002
        /*0030*/ 	.string	""
        /*0030*/ 	.string	"ptxas"
        /*0030*/ 	.string	"Cuda compilation tools, release 13.0, V13.0.88"
        /*0030*/ 	.string	"Build cuda_13.0.r13.0/compiler.36424714_0"
        /*0030*/ 	.string	"-arch sm_100 -m 64 "



//--------------------- .note.nv.cuinfo           --------------------------
	.section	.note.nv.cuinfo,"",@"SHT_NOTE"
	.sectionflags	@"SHF_NOTE_NV_CUINFO"
        /*0018*/ 	.short	0x0002
        /*001a*/ 	.short	0x0064
        /*001c*/ 	.short	0x0082
	.zero		2


//--------------------- .nv.info                  --------------------------
	.section	.nv.info,"",@"SHT_CUDA_INFO"
	.align	4


	//----- nvinfo : EIATTR_REGCOUNT
	.align		4
        /*0000*/ 	.byte	0x04, 0x2f
        /*0002*/ 	.short	(.L_1 - .L_0)
	.align		4
.L_0:
        /*0004*/ 	.word	index@(_Z12updateKernelPdS_i)
        /*0008*/ 	.word	0x00000012


	//----- nvinfo : EIATTR_FRAME_SIZE
	.align		4
.L_1:
        /*000c*/ 	.byte	0x04, 0x11
        /*000e*/ 	.short	(.L_3 - .L_2)
	.align		4
.L_2:
        /*0010*/ 	.word	index@(_Z12updateKernelPdS_i)
        /*0014*/ 	.word	0x00000000


	//----- nvinfo : EIATTR_MIN_STACK_SIZE
	.align		4
.L_3:
        /*0018*/ 	.byte	0x04, 0x12
        /*001a*/ 	.short	(.L_5 - .L_4)
	.align		4
.L_4:
        /*001c*/ 	.word	index@(_Z12updateKernelPdS_i)
        /*0020*/ 	.word	0x00000000
.L_5:


//--------------------- .nv.compat                --------------------------
	.section	.nv.compat,"",@"SHT_CUDA_COMPAT_INFO"
	.align	4
        /*0000*/ 	.byte	0x02, 0x09, 0x00, 0x00, 0x02, 0x02, 0x01, 0x00, 0x02, 0x05, 0x05, 0x00, 0x03, 0x07, 0x01, 0x01
        /*0010*/ 	.byte	0x02, 0x03, 0x00, 0x00, 0x02, 0x06, 0x01, 0x00, 0x04, 0x0b, 0x08, 0x00, 0x01, 0x00, 0x00, 0x00
        /*0020*/ 	.byte	0x00, 0x00, 0x00, 0x00


//--------------------- .nv.info._Z12updateKernelPdS_i --------------------------
	.section	.nv.info._Z12updateKernelPdS_i,"",@"SHT_CUDA_INFO"
	.sectionflags	@""
	.align	4


	//----- nvinfo : EIATTR_CUDA_API_VERSION
	.align		4
        /*0000*/ 	.byte	0x04, 0x37
        /*0002*/ 	.short	(.L_7 - .L_6)
.L_6:
        /*0004*/ 	.word	0x00000082


	//----- nvinfo : EIATTR_KPARAM_INFO
	.align		4
.L_7:
        /*0008*/ 	.byte	0x04, 0x17
        /*000a*/ 	.short	(.L_9 - .L_8)
.L_8:
        /*000c*/ 	.word	0x00000000
        /*0010*/ 	.short	0x0002
        /*0012*/ 	.short	0x0010
        /*0014*/ 	.byte	0x00, 0xf0, 0x11, 0x00


	//----- nvinfo : EIATTR_KPARAM_INFO
	.align		4
.L_9:
        /*0018*/ 	.byte	0x04, 0x17
        /*001a*/ 	.short	(.L_11 - .L_10)
.L_10:
        /*001c*/ 	.word	0x00000000
        /*0020*/ 	.short	0x0001
        /*0022*/ 	.short	0x0008
        /*0024*/ 	.byte	0x00, 0xf5, 0x21, 0x00


	//----- nvinfo : EIATTR_KPARAM_INFO
	.align		4
.L_11:
        /*0028*/ 	.byte	0x04, 0x17
        /*002a*/ 	.short	(.L_13 - .L_12)
.L_12:
        /*002c*/ 	.word	0x00000000
        /*0030*/ 	.short	0x0000
        /*0032*/ 	.short	0x0000
        /*0034*/ 	.byte	0x00, 0xf5, 0x21, 0x00


	//----- nvinfo : EIATTR_SPARSE_MMA_MASK
	.align		4
.L_13:
        /*0038*/ 	.byte	0x03, 0x50
        /*003a*/ 	.short	0x0000


	//----- nvinfo : EIATTR_MAXREG_COUNT
	.align		4
        /*003c*/ 	.byte	0x03, 0x1b
        /*003e*/ 	.short	0x00ff


	//----- nvinfo : EIATTR_MERCURY_ISA_VERSION
	.align		4
        /*0040*/ 	.byte	0x03, 0x5f
        /*0042*/ 	.short	0x0101


	//----- nvinfo : EIATTR_VRC_CTA_INIT_COUNT
	.align		4
        /*0044*/ 	.byte	0x02, 0x4a
	.zero		1
	.zero		1


	//----- nvinfo : EIATTR_EXIT_INSTR_OFFSETS
	.align		4
        /*0048*/ 	.byte	0x04, 0x1c
        /*004a*/ 	.short	(.L_15 - .L_14)


	//   ....[0]....
.L_14:
        /*004c*/ 	.word	0x000000f0


	//   ....[1]....
        /*0050*/ 	.word	0x00000240


	//----- nvinfo : EIATTR_CBANK_PARAM_SIZE
	.align		4
.L_15:
        /*0054*/ 	.byte	0x03, 0x19
        /*0056*/ 	.short	0x0014


	//----- nvinfo : EIATTR_PARAM_CBANK
	.align		4
        /*0058*/ 	.byte	0x04, 0x0a
        /*005a*/ 	.short	(.L_17 - .L_16)
	.align		4
.L_16:
        /*005c*/ 	.word	index@(.nv.constant0._Z12updateKernelPdS_i)
        /*0060*/ 	.short	0x0380
        /*0062*/ 	.short	0x0014


	//----- nvinfo : EIATTR_SW_WAR
	.align		4
.L_17:
        /*0064*/ 	.byte	0x04, 0x36
        /*0066*/ 	.short	(.L_19 - .L_18)
.L_18:
        /*0068*/ 	.word	0x00000008
.L_19:


//--------------------- .nv.callgraph             --------------------------
	.section	.nv.callgraph,"",@"SHT_CUDA_CALLGRAPH"
	.align	4
	.sectionentsize	8
	.align		4
        /*0000*/ 	.word	0x00000000
	.align		4
        /*0004*/ 	.word	0xffffffff
	.align		4
        /*0008*/ 	.word	0x00000000
	.align		4
        /*000c*/ 	.word	0xfffffffe
	.align		4
        /*0010*/ 	.word	0x00000000
	.align		4
        /*0014*/ 	.word	0xfffffffd
	.align		4
        /*0018*/ 	.word	0x00000000
	.align		4
        /*001c*/ 	.word	0xfffffffc


//--------------------- .text._Z12updateKernelPdS_i --------------------------
	.section	.text._Z12updateKernelPdS_i,"ax",@progbits
	.align	128
        .global         _Z12updateKernelPdS_i
        .type           _Z12updateKernelPdS_i,@function
        .size           _Z12updateKernelPdS_i,(.L_x_1 - _Z12updateKernelPdS_i)
        .other          _Z12updateKernelPdS_i,@"STO_CUDA_ENTRY STV_DEFAULT"
_Z12updateKernelPdS_i:
.text._Z12updateKernelPdS_i:
[----:B------:R-:W-:Y:S01]  /*0000*/  LDC R1, c[0x0][0x37c] ;  /* 0x0000df00ff017b82 */ /* 0x000fe20000000800 */
[----:B------:R-:W0:Y:S07]  /*0010*/  S2R R3, SR_TID.Y ;  /* 0x0000000000037919 */ /* 0x000e2e0000002200 */
[----:B------:R-:W0:Y:S01]  /*0020*/  S2UR UR4, SR_CTAID.Y ;  /* 0x00000000000479c3 */ /* 0x000e220000002600 */
[----:B------:R-:W1:Y:S07]  /*0030*/  S2R R2, SR_TID.X ;  /* 0x0000000000027919 */ /* 0x000e6e0000002100 */
[----:B------:R-:W0:Y:S08]  /*0040*/  LDC R4, c[0x0][0x364] ;  /* 0x0000d900ff047b82 */ /* 0x000e300000000800 */
[----:B------:R-:W2:Y:S08]  /*0050*/  LDC R9, c[0x0][0x390] ;  /* 0x0000e400ff097b82 */ /* 0x000eb00000000800 */
[----:B------:R-:W1:Y:S08]  /*0060*/  S2UR UR5, SR_CTAID.X ;  /* 0x00000000000579c3 */ /* 0x000e700000002500 */
[----:B------:R-:W1:Y:S01]  /*0070*/  LDC R5, c[0x0][0x360] ;  /* 0x0000d800ff057b82 */ /* 0x000e620000000800 */
[----:B0-----:R-:W-:Y:S01]  /*0080*/  IMAD R4, R4, UR4, R3 ;  /* 0x0000000404047c24 */ /* 0x001fe2000f8e0203 */
[----:B--2---:R-:W-:-:S04]  /*0090*/  IADD3 R0, PT, PT, R9, -0x1, RZ ;  /* 0xffffffff09007810 */ /* 0x004fc80007ffe0ff */
[----:B------:R-:W-:-:S04]  /*00a0*/  ISETP.GE.AND P0, PT, R4, R0, PT ;  /* 0x000000000400720c */ /* 0x000fc80003f06270 */
[----:B------:R-:W-:Y:S01]  /*00b0*/  ISETP.EQ.OR P0, PT, R4, RZ, P0 ;  /* 0x000000ff0400720c */ /* 0x000fe20000702670 */
[----:B-1----:R-:W-:-:S05]  /*00c0*/  IMAD R5, R5, UR5, R2 ;  /* 0x0000000505057c24 */ /* 0x002fca000f8e0202 */
[----:B------:R-:W-:-:S04]  /*00d0*/  ISETP.LT.OR P0, PT, R5, 0x1, P0 ;  /* 0x000000010500780c */ /* 0x000fc80000701670 */
[----:B------:R-:W-:-:S13]  /*00e0*/  ISETP.GE.OR P0, PT, R5, R0, P0 ;  /* 0x000000000500720c */ /* 0x000fda0000706670 */
[----:B------:R-:W-:Y:S05]  /*00f0*/  @P0 EXIT ;  /* 0x000000000000094d */ /* 0x000fea0003800000 */
[----:B------:R-:W0:Y:S01]  /*0100*/  LDC.64 R2, c[0x0][0x380] ;  /* 0x0000e000ff027b82 */ /* 0x000e220000000a00 */
[----:B------:R-:W1:Y:S01]  /*0110*/  LDCU.64 UR4, c[0x0][0x358] ;  /* 0x00006b00ff0477ac */ /* 0x000e620008000a00 */
[CC--:B------:R-:W-:Y:S02]  /*0120*/  IMAD R0, R4.reuse, R9.reuse, R5 ;  /* 0x0000000904007224 */ /* 0x0c0fe400078e0205 */
[----:B------:R-:W-:-:S03]  /*0130*/  IMAD R4, R4, R9, -R9 ;  /* 0x0000000904047224 */ /* 0x000fc600078e0a09 */
[----:B------:R-:W-:Y:S01]  /*0140*/  IADD3 R7, PT, PT, R0, R9, RZ ;  /* 0x0000000900077210 */ /* 0x000fe20007ffe0ff */
[----:B------:R-:W2:Y:S01]  /*0150*/  LDC.64 R14, c[0x0][0x388] ;  /* 0x0000e200ff0e7b82 */ /* 0x000ea20000000a00 */
[----:B------:R-:W-:-:S03]  /*0160*/  IADD3 R5, PT, PT, R5, R4, RZ ;  /* 0x0000000405057210 */ /* 0x000fc60007ffe0ff */
[----:B0-----:R-:W-:-:S04]  /*0170*/  IMAD.WIDE R6, R7, 0x8, R2 ;  /* 0x0000000807067825 */ /* 0x001fc800078e0202 */
[----:B------:R-:W-:Y:S02]  /*0180*/  IMAD.WIDE R2, R5, 0x8, R2 ;  /* 0x0000000805027825 */ /* 0x000fe400078e0202 */
[----:B-1----:R-:W3:Y:S04]  /*0190*/  LDG.E.64 R6, desc[UR4][R6.64] ;  /* 0x0000000406067981 */ /* 0x002ee8000c1e1b00 */
[----:B------:R-:W3:Y:S01]  /*01a0*/  LDG.E.64 R4, desc[UR4][R2.64] ;  /* 0x0000000402047981 */ /* 0x000ee2000c1e1b00 */
[----:B------:R-:W-:-:S05]  /*01b0*/  IMAD.WIDE R8, R9, 0x8, R2 ;  /* 0x0000000809087825 */ /* 0x000fca00078e0202 */
[----:B------:R-:W4:Y:S04]  /*01c0*/  LDG.E.64 R10, desc[UR4][R8.64+-0x8] ;  /* 0xfffff804080a7981 */ /* 0x000f28000c1e1b00 */
[----:B------:R-:W5:Y:S01]  /*01d0*/  LDG.E.64 R12, desc[UR4][R8.64+0x8] ;  /* 0x00000804080c7981 */ /* 0x000f62000c1e1b00 */
[----:B---3--:R-:W-:-:S08]  /*01e0*/  DADD R4, R4, R6 ;  /* 0x0000000004047229 */ /* 0x008fd00000000006 */
[----:B----4-:R-:W-:Y:S01]  /*01f0*/  DADD R4, R4, R10 ;  /* 0x0000000004047229 */ /* 0x010fe2000000000a */
[----:B--2---:R-:W-:-:S07]  /*0200*/  IMAD.WIDE R10, R0, 0x8, R14 ;  /* 0x00000008000a7825 */ /* 0x004fce00078e020e */
[----:B-----5:R-:W-:-:S08]  /*0210*/  DADD R4, R4, R12 ;  /* 0x0000000004047229 */ /* 0x020fd0000000000c */
[----:B------:R-:W-:-:S07]  /*0220*/  DMUL R4, R4, 0.25 ;  /* 0x3fd0000004047828 */ /* 0x000fce0000000000 */
[----:B------:R-:W-:Y:S01]  /*0230*/  STG.E.64 desc[UR4][R10.64], R4 ;  /* 0x000000040a007986 */ /* 0x000fe2000c101b04 */
[----:B------:R-:W-:Y:S05]  /*0240*/  EXIT ;  /* 0x000000000000794d */ /* 0x000fea0003800000 */
.L_x_0:
[----:B------:R-:W-:-:S00]  /*0250*/  BRA `(.L_x_0) ;  /* 0xfffffffc00fc7947 */ /* 0x000fc0000383ffff */
[----:B------:R-:W-:-:S00]  /*0260*/  NOP ;  /* 0x0000000000007918 */ /* 0x000fc00000000000 */
        /* <DEDUP_REMOVED lines=9> */
.L_x_1:


//--------------------- .nv.shared.reserved.0     --------------------------
	.section	.nv.shared.reserved.0,"aw",@nobits
	.weak		__nv_reservedSMEM_offset_0_alias
	.size		__nv_reservedSMEM_offset_0_alias, 0, 64
	.other		__nv_reservedSMEM_offset_0_alias,@"STO_CUDA_RESERVED_SHARED STV_DEFAULT"
__nv_reservedSMEM_offset_0_alias:
	.zero		0
	.zero		64


//--------------------- .nv.constant0._Z12updateKernelPdS_i --------------------------
	.section	.nv.constant0._Z12updateKernelPdS_i,"a",@progbits
	.sectionflags	@""
	.align	4
.nv.constant0._Z12updateKernelPdS_i:
	.zero		916


//--------------------- SYMBOLS --------------------------

	.type		.nv.reservedSmem.offset0,@object
	.size		.nv.reservedSmem.offset0,0x4
